	.headerflags	@"EF_CUDA_TEXMODE_UNIFIED EF_CUDA_64BIT_ADDRESS EF_CUDA_ACCELERATORS EF_CUDA_SM90 EF_CUDA_VIRTUAL_SM(EF_CUDA_SM90)"
	.elftype	@"ET_EXEC"


//--------------------- .nv.info                  --------------------------
	.section	.nv.info,"",@"SHT_CUDA_INFO"
	.align	4


	//----- nvinfo : EIATTR_REGCOUNT
	.align		4
        /*0000*/ 	.byte	0x04, 0x2f
        /*0002*/ 	.short	(.L_1 - .L_0)
	.align		4
.L_0:
        /*0004*/ 	.word	index@(triton_poi_fused_mul_silu_0)
        /*0008*/ 	.word	0x0000000e


	//----- nvinfo : EIATTR_MIN_STACK_SIZE
	.align		4
.L_1:
        /*000c*/ 	.byte	0x04, 0x12
        /*000e*/ 	.short	(.L_3 - .L_2)
	.align		4
.L_2:
        /*0010*/ 	.word	index@(triton_poi_fused_mul_silu_0)
        /*0014*/ 	.word	0x00000000


	//----- nvinfo : EIATTR_FRAME_SIZE
	.align		4
.L_3:
        /*0018*/ 	.byte	0x04, 0x11
        /*001a*/ 	.short	(.L_5 - .L_4)
	.align		4
.L_4:
        /*001c*/ 	.word	index@(triton_poi_fused_mul_silu_0)
        /*0020*/ 	.word	0x00000000


	//----- nvinfo : EIATTR_MIN_STACK_SIZE
	.align		4
.L_5:
        /*0024*/ 	.byte	0x04, 0x12
        /*0026*/ 	.short	(.L_7 - .L_6)
	.align		4
.L_6:
        /*0028*/ 	.word	index@(triton_poi_fused_mul_silu_0)
        /*002c*/ 	.word	0x00000000
.L_7:


//--------------------- .nv.info.triton_poi_fused_mul_silu_0 --------------------------
	.section	.nv.info.triton_poi_fused_mul_silu_0,"",@"SHT_CUDA_INFO"
	.sectionflags	@""
	.align	4


	//----- nvinfo : EIATTR_CUDA_API_VERSION
	.align		4
        /*0000*/ 	.byte	0x04, 0x37
        /*0002*/ 	.short	(.L_9 - .L_8)
.L_8:
        /*0004*/ 	.word	0x0000007c


	//----- nvinfo : EIATTR_KPARAM_INFO
	.align		4
.L_9:
        /*0008*/ 	.byte	0x04, 0x17
        /*000a*/ 	.short	(.L_11 - .L_10)
.L_10:
        /*000c*/ 	.word	0x00000000
        /*0010*/ 	.short	0x0003
        /*0012*/ 	.short	0x0018
        /*0014*/ 	.byte	0x00, 0xf0, 0x11, 0x00


	//----- nvinfo : EIATTR_KPARAM_INFO
	.align		4
.L_11:
        /*0018*/ 	.byte	0x04, 0x17
        /*001a*/ 	.short	(.L_13 - .L_12)
.L_12:
        /*001c*/ 	.word	0x00000000
        /*0020*/ 	.short	0x0002
        /*0022*/ 	.short	0x0010
        /*0024*/ 	.byte	0x00, 0xf4, 0x21, 0x00


	//----- nvinfo : EIATTR_KPARAM_INFO
	.align		4
.L_13:
        /*0028*/ 	.byte	0x04, 0x17
        /*002a*/ 	.short	(.L_15 - .L_14)
.L_14:
        /*002c*/ 	.word	0x00000000
        /*0030*/ 	.short	0x0001
        /*0032*/ 	.short	0x0008
        /*0034*/ 	.byte	0x00, 0xf4, 0x21, 0x00


	//----- nvinfo : EIATTR_KPARAM_INFO
	.align		4
.L_15:
        /*0038*/ 	.byte	0x04, 0x17
        /*003a*/ 	.short	(.L_17 - .L_16)
.L_16:
        /*003c*/ 	.word	0x00000000
        /*0040*/ 	.short	0x0000
        /*0042*/ 	.short	0x0000
        /*0044*/ 	.byte	0x00, 0xf4, 0x21, 0x00


	//----- nvinfo : EIATTR_SPARSE_MMA_MASK
	.align		4
.L_17:
        /*0048*/ 	.byte	0x03, 0x50
        /*004a*/ 	.short	0x0000


	//----- nvinfo : EIATTR_MAXREG_COUNT
	.align		4
        /*004c*/ 	.byte	0x03, 0x1b
        /*004e*/ 	.short	0x00ff


	//----- nvinfo : EIATTR_EXIT_INSTR_OFFSETS
	.align		4
        /*0050*/ 	.byte	0x04, 0x1c
        /*0052*/ 	.short	(.L_19 - .L_18)


	//   ....[0]....
.L_18:
        /*0054*/ 	.word	0x000002f0


	//   ....[1]....
        /*0058*/ 	.word	0x00000310


	//----- nvinfo : EIATTR_REQNTID
	.align		4
.L_19:
        /*005c*/ 	.byte	0x04, 0x10
        /*005e*/ 	.short	(.L_21 - .L_20)
.L_20:
        /*0060*/ 	.word	0x00000080
        /*0064*/ 	.word	0x00000001
        /*0068*/ 	.word	0x00000001


	//----- nvinfo : EIATTR_CBANK_PARAM_SIZE
	.align		4
.L_21:
        /*006c*/ 	.byte	0x03, 0x19
        /*006e*/ 	.short	0x001c


	//----- nvinfo : EIATTR_PARAM_CBANK
	.align		4
        /*0070*/ 	.byte	0x04, 0x0a
        /*0072*/ 	.short	(.L_23 - .L_22)
	.align		4
.L_22:
        /*0074*/ 	.word	index@(.nv.constant0.triton_poi_fused_mul_silu_0)
        /*0078*/ 	.short	0x0210
        /*007a*/ 	.short	0x001c


	//----- nvinfo : EIATTR_SW_WAR
	.align		4
.L_23:
        /*007c*/ 	.byte	0x04, 0x36
        /*007e*/ 	.short	(.L_25 - .L_24)
.L_24:
        /*0080*/ 	.word	0x00000008
.L_25:


//--------------------- .nv.callgraph             --------------------------
	.section	.nv.callgraph,"",@"SHT_CUDA_CALLGRAPH"
	.align	4
	.sectionentsize	8
	.align		4
        /*0000*/ 	.word	0x00000000
	.align		4
        /*0004*/ 	.word	0xffffffff
	.align		4
        /*0008*/ 	.word	0x00000000
	.align		4
        /*000c*/ 	.word	0xfffffffe
	.align		4
        /*0010*/ 	.word	0x00000000
	.align		4
        /*0014*/ 	.word	0xfffffffd
	.align		4
        /*0018*/ 	.word	0x00000000
	.align		4
        /*001c*/ 	.word	0xfffffffc


//--------------------- .text.triton_poi_fused_mul_silu_0 --------------------------
	.section	.text.triton_poi_fused_mul_silu_0,"ax",@progbits
	.align	128
        .global         triton_poi_fused_mul_silu_0
        .type           triton_poi_fused_mul_silu_0,@function
        .size           triton_poi_fused_mul_silu_0,(.L_x_1 - triton_poi_fused_mul_silu_0)
        .other          triton_poi_fused_mul_silu_0,@"STO_CUDA_ENTRY STV_DEFAULT"
triton_poi_fused_mul_silu_0:
.text.triton_poi_fused_mul_silu_0:
[----:B------:R-:W0:Y:S02]  /*0000*/  LDC R1, c[0x0][0x28] ;  /* 0x00000a00ff017b82 */ /* 0x000e240000000800 */
[----:B------:R-:W1:Y:S01]  /*0010*/  S2R R0, SR_TID.X ;  /* 0x0000000000007919 */ /* 0x000e620000002100 */
[----:B------:R-:W2:Y:S01]  /*0020*/  LDC.64 R6, c[0x0][0x210] ;  /* 0x00008400ff067b82 */ /* 0x000ea20000000a00 */
[----:B------:R-:W-:Y:S01]  /*0030*/  ULDC.64 UR4, c[0x0][0x208] ;  /* 0x0000820000047ab9 */ /* 0x000fe20000000a00 */
[----:B------:R-:W3:Y:S06]  /*0040*/  S2R R3, SR_CTAID.X ;  /* 0x0000000000037919 */ /* 0x000eec0000002500 */
[----:B------:R-:W4:Y:S01]  /*0050*/  LDC.64 R8, c[0x0][0x218] ;  /* 0x00008600ff087b82 */ /* 0x000f220000000a00 */
[----:B-1----:R-:W-:-:S04]  /*0060*/  SHF.L.U32 R0, R0, 0x1, RZ ;  /* 0x0000000100007819 */ /* 0x002fc800000006ff */
[----:B------:R-:W-:-:S04]  /*0070*/  LOP3.LUT R0, R0, 0xfe, RZ, 0xc0, !PT ;  /* 0x000000fe00007812 */ /* 0x000fc800078ec0ff */
[----:B---3--:R-:W-:Y:S02]  /*0080*/  LEA R0, R3, R0, 0x8 ;  /* 0x0000000003007211 */ /* 0x008fe400078e40ff */
[----:B------:R-:W-:Y:S02]  /*0090*/  CS2R R2, SRZ ;  /* 0x0000000000027805 */ /* 0x000fe4000001ff00 */
[C---:B------:R-:W-:Y:S01]  /*00a0*/  ISETP.GE.AND P0, PT, R0.reuse, 0x100, PT ;  /* 0x000001000000780c */ /* 0x040fe20003f06270 */
[----:B--2---:R-:W-:-:S12]  /*00b0*/  IMAD.WIDE R6, R0, 0x4, R6 ;  /* 0x0000000400067825 */ /* 0x004fd800078e0206 */
[----:B------:R-:W2:Y:S01]  /*00c0*/  @!P0 LDG.E.64 R2, desc[UR4][R6.64] ;  /* 0x0000000406028981 */ /* 0x000ea2000c1e1b00 */
[----:B------:R-:W-:Y:S01]  /*00d0*/  CS2R R4, SRZ ;  /* 0x0000000000047805 */ /* 0x000fe2000001ff00 */
[----:B----4-:R-:W-:-:S05]  /*00e0*/  IMAD.WIDE R8, R0, 0x4, R8 ;  /* 0x0000000400087825 */ /* 0x010fca00078e0208 */
[----:B------:R1:W3:Y:S01]  /*00f0*/  @!P0 LDG.E.64 R4, desc[UR4][R8.64] ;  /* 0x0000000408048981 */ /* 0x0002e2000c1e1b00 */
[----:B--2---:R-:W-:Y:S01]  /*0100*/  FADD R10, RZ, -R2 ;  /* 0x80000002ff0a7221 */ /* 0x004fe20000000000 */
[----:B------:R-:W-:-:S03]  /*0110*/  FADD R11, RZ, -R3 ;  /* 0x80000003ff0b7221 */ /* 0x000fc60000000000 */
[----:B------:R-:W-:Y:S01]  /*0120*/  FMUL R10, R10, 1.4426950216293334961 ;  /* 0x3fb8aa3b0a0a7820 */ /* 0x000fe20000400000 */
[----:B------:R-:W-:-:S04]  /*0130*/  FMUL R11, R11, 1.4426950216293334961 ;  /* 0x3fb8aa3b0b0b7820 */ /* 0x000fc80000400000 */
[----:B------:R-:W-:Y:S02]  /*0140*/  FSETP.GEU.AND P1, PT, R10, -126, PT ;  /* 0xc2fc00000a00780b */ /* 0x000fe40003f2e000 */
[----:B------:R-:W-:-:S11]  /*0150*/  FSETP.GEU.AND P2, PT, R11, -126, PT ;  /* 0xc2fc00000b00780b */ /* 0x000fd60003f4e000 */
[----:B------:R-:W-:Y:S02]  /*0160*/  @!P1 FMUL R10, R10, 0.5 ;  /* 0x3f0000000a0a9820 */ /* 0x000fe40000400000 */
[----:B------:R-:W-:Y:S02]  /*0170*/  @!P2 FMUL R11, R11, 0.5 ;  /* 0x3f0000000b0ba820 */ /* 0x000fe40000400000 */
[----:B------:R2:W4:Y:S08]  /*0180*/  MUFU.EX2 R6, R10 ;  /* 0x0000000a00067308 */ /* 0x0005300000000800 */
[----:B------:R-:W5:Y:S01]  /*0190*/  MUFU.EX2 R7, R11 ;  /* 0x0000000b00077308 */ /* 0x000f620000000800 */
[----:B--2---:R-:W-:Y:S01]  /*01a0*/  HFMA2.MMA R10, -RZ, RZ, 1.625, 0 ;  /* 0x3e800000ff0a7435 */ /* 0x004fe200000001ff */
[----:B----4-:R-:W-:-:S04]  /*01b0*/  @!P1 FMUL R6, R6, R6 ;  /* 0x0000000606069220 */ /* 0x010fc80000400000 */
[----:B-1----:R-:W-:Y:S01]  /*01c0*/  FADD R8, R6, 1 ;  /* 0x3f80000006087421 */ /* 0x002fe20000000000 */
[----:B-----5:R-:W-:-:S04]  /*01d0*/  @!P2 FMUL R7, R7, R7 ;  /* 0x000000070707a220 */ /* 0x020fc80000400000 */
[----:B------:R-:W-:Y:S01]  /*01e0*/  FSETP.GT.AND P1, PT, R8, 8.50705917302346158658e+37, PT ;  /* 0x7e8000000800780b */ /* 0x000fe20003f24000 */
[----:B------:R-:W-:-:S03]  /*01f0*/  FADD R9, R7, 1 ;  /* 0x3f80000007097421 */ /* 0x000fc60000000000 */
[----:B------:R-:W-:Y:S01]  /*0200*/  FSEL R11, R10, 1, P1 ;  /* 0x3f8000000a0b7808 */ /* 0x000fe20000800000 */
[----:B------:R-:W1:Y:S01]  /*0210*/  LDC.64 R6, c[0x0][0x220] ;  /* 0x00008800ff067b82 */ /* 0x000e620000000a00 */
[----:B------:R-:W-:-:S04]  /*0220*/  FSETP.GT.AND P2, PT, R9, 8.50705917302346158658e+37, PT ;  /* 0x7e8000000900780b */ /* 0x000fc80003f44000 */
[----:B------:R-:W-:-:S03]  /*0230*/  FSEL R10, R10, 1, P2 ;  /* 0x3f8000000a0a7808 */ /* 0x000fc60001000000 */
[----:B------:R-:W-:-:S06]  /*0240*/  @P1 FMUL R8, R8, 0.25 ;  /* 0x3e80000008081820 */ /* 0x000fcc0000400000 */
[----:B------:R-:W2:Y:S01]  /*0250*/  MUFU.RCP R8, R8 ;  /* 0x0000000800087308 */ /* 0x000ea20000001000 */
[----:B------:R-:W-:-:S07]  /*0260*/  @P2 FMUL R9, R9, 0.25 ;  /* 0x3e80000009092820 */ /* 0x000fce0000400000 */
[----:B------:R-:W4:Y:S01]  /*0270*/  MUFU.RCP R9, R9 ;  /* 0x0000000900097308 */ /* 0x000f220000001000 */
[----:B--2---:R-:W-:-:S04]  /*0280*/  FMUL R11, R8, R11 ;  /* 0x0000000b080b7220 */ /* 0x004fc80000400000 */
[----:B------:R-:W-:Y:S01]  /*0290*/  FMUL R11, R11, R2 ;  /* 0x000000020b0b7220 */ /* 0x000fe20000400000 */
[----:B----4-:R-:W-:-:S03]  /*02a0*/  FMUL R10, R9, R10 ;  /* 0x0000000a090a7220 */ /* 0x010fc60000400000 */
[----:B---3--:R-:W-:Y:S01]  /*02b0*/  FMUL R4, R11, R4 ;  /* 0x000000040b047220 */ /* 0x008fe20000400000 */
[----:B------:R-:W-:Y:S01]  /*02c0*/  FMUL R10, R10, R3 ;  /* 0x000000030a0a7220 */ /* 0x000fe20000400000 */
[----:B-1----:R-:W-:-:S04]  /*02d0*/  IMAD.WIDE R2, R0, 0x4, R6 ;  /* 0x0000000400027825 */ /* 0x002fc800078e0206 */
[----:B------:R-:W-:Y:S01]  /*02e0*/  FMUL R5, R10, R5 ;  /* 0x000000050a057220 */ /* 0x000fe20000400000 */
[----:B------:R-:W-:Y:S06]  /*02f0*/  @P0 EXIT ;  /* 0x000000000000094d */ /* 0x000fec0003800000 */
[----:B------:R-:W-:Y:S01]  /*0300*/  STG.E.64 desc[UR4][R2.64], R4 ;  /* 0x0000000402007986 */ /* 0x000fe2000c101b04 */
[----:B------:R-:W-:Y:S05]  /*0310*/  EXIT ;  /* 0x000000000000794d */ /* 0x000fea0003800000 */
.L_x_0:
[----:B------:R-:W-:-:S00]  /*0320*/  BRA `(.L_x_0) ;  /* 0xfffffffc00fc7947 */ /* 0x000fc0000383ffff */
[----:B------:R-:W-:-:S00]  /*0330*/  NOP ;  /* 0x0000000000007918 */ /* 0x000fc00000000000 */
        /* <DEDUP_REMOVED lines=12> */
.L_x_1:


//--------------------- .nv.constant0.triton_poi_fused_mul_silu_0 --------------------------
	.section	.nv.constant0.triton_poi_fused_mul_silu_0,"a",@progbits
	.sectionflags	@""
	.align	4
.nv.constant0.triton_poi_fused_mul_silu_0:
	.zero		556
